	.headerflags	@"EF_CUDA_TEXMODE_UNIFIED EF_CUDA_64BIT_ADDRESS EF_CUDA_ACCELERATORS EF_CUDA_SM90 EF_CUDA_VIRTUAL_SM(EF_CUDA_SM90)"
	.elftype	@"ET_EXEC"


//--------------------- .nv.info                  --------------------------
	.section	.nv.info,"",@"SHT_CUDA_INFO"
	.align	4


	//----- nvinfo : EIATTR_REGCOUNT
	.align		4
        /*0000*/ 	.byte	0x04, 0x2f
        /*0002*/ 	.short	(.L_1 - .L_0)
	.align		4
.L_0:
        /*0004*/ 	.word	index@(triton_per_fused_mean_25)
        /*0008*/ 	.word	0x00000020


	//----- nvinfo : EIATTR_MIN_STACK_SIZE
	.align		4
.L_1:
        /*000c*/ 	.byte	0x04, 0x12
        /*000e*/ 	.short	(.L_3 - .L_2)
	.align		4
.L_2:
        /*0010*/ 	.word	index@(triton_per_fused_mean_25)
        /*0014*/ 	.word	0x00000000


	//----- nvinfo : EIATTR_FRAME_SIZE
	.align		4
.L_3:
        /*0018*/ 	.byte	0x04, 0x11
        /*001a*/ 	.short	(.L_5 - .L_4)
	.align		4
.L_4:
        /*001c*/ 	.word	index@(triton_per_fused_mean_25)
        /*0020*/ 	.word	0x00000000


	//----- nvinfo : EIATTR_MIN_STACK_SIZE
	.align		4
.L_5:
        /*0024*/ 	.byte	0x04, 0x12
        /*0026*/ 	.short	(.L_7 - .L_6)
	.align		4
.L_6:
        /*0028*/ 	.word	index@(triton_per_fused_mean_25)
        /*002c*/ 	.word	0x00000000
.L_7:


//--------------------- .nv.info.triton_per_fused_mean_25 --------------------------
	.section	.nv.info.triton_per_fused_mean_25,"",@"SHT_CUDA_INFO"
	.sectionflags	@""
	.align	4


	//----- nvinfo : EIATTR_CUDA_API_VERSION
	.align		4
        /*0000*/ 	.byte	0x04, 0x37
        /*0002*/ 	.short	(.L_9 - .L_8)
.L_8:
        /*0004*/ 	.word	0x0000007c


	//----- nvinfo : EIATTR_KPARAM_INFO
	.align		4
.L_9:
        /*0008*/ 	.byte	0x04, 0x17
        /*000a*/ 	.short	(.L_11 - .L_10)
.L_10:
        /*000c*/ 	.word	0x00000000
        /*0010*/ 	.short	0x0003
        /*0012*/ 	.short	0x0014
        /*0014*/ 	.byte	0x00, 0xf0, 0x11, 0x00


	//----- nvinfo : EIATTR_KPARAM_INFO
	.align		4
.L_11:
        /*0018*/ 	.byte	0x04, 0x17
        /*001a*/ 	.short	(.L_13 - .L_12)
.L_12:
        /*001c*/ 	.word	0x00000000
        /*0020*/ 	.short	0x0002
        /*0022*/ 	.short	0x0010
        /*0024*/ 	.byte	0x00, 0xf0, 0x11, 0x00


	//----- nvinfo : EIATTR_KPARAM_INFO
	.align		4
.L_13:
        /*0028*/ 	.byte	0x04, 0x17
        /*002a*/ 	.short	(.L_15 - .L_14)
.L_14:
        /*002c*/ 	.word	0x00000000
        /*0030*/ 	.short	0x0001
        /*0032*/ 	.short	0x0008
        /*0034*/ 	.byte	0x00, 0xf4, 0x21, 0x00


	//----- nvinfo : EIATTR_KPARAM_INFO
	.align		4
.L_15:
        /*0038*/ 	.byte	0x04, 0x17
        /*003a*/ 	.short	(.L_17 - .L_16)
.L_16:
        /*003c*/ 	.word	0x00000000
        /*0040*/ 	.short	0x0000
        /*0042*/ 	.short	0x0000
        /*0044*/ 	.byte	0x00, 0xf4, 0x21, 0x00


	//----- nvinfo : EIATTR_SPARSE_MMA_MASK
	.align		4
.L_17:
        /*0048*/ 	.byte	0x03, 0x50
        /*004a*/ 	.short	0x0000


	//----- nvinfo : EIATTR_MAXREG_COUNT
	.align		4
        /*004c*/ 	.byte	0x03, 0x1b
        /*004e*/ 	.short	0x00ff


	//----- nvinfo : EIATTR_COOP_GROUP_MASK_REGIDS
	.align		4
        /*0050*/ 	.byte	0x04, 0x29
        /*0052*/ 	.short	(.L_19 - .L_18)


	//   ....[0]....
.L_18:
        /*0054*/ 	.word	0xffffffff


	//   ....[1]....
        /*0058*/ 	.word	0xffffffff


	//   ....[2]....
        /*005c*/ 	.word	0xffffffff


	//   ....[3]....
        /*0060*/ 	.word	0xffffffff


	//   ....[4]....
        /*0064*/ 	.word	0xffffffff


	//   ....[5]....
        /*0068*/ 	.word	0xffffffff


	//   ....[6]....
        /*006c*/ 	.word	0xffffffff


	//   ....[7]....
        /*0070*/ 	.word	0xffffffff


	//   ....[8]....
        /*0074*/ 	.word	0xffffffff


	//   ....[9]....
        /*0078*/ 	.word	0xffffffff


	//   ....[10]....
        /*007c*/ 	.word	0xffffffff


	//   ....[11]....
        /*0080*/ 	.word	0xffffffff


	//   ....[12]....
        /*0084*/ 	.word	0xffffffff


	//   ....[13]....
        /*0088*/ 	.word	0xffffffff


	//   ....[14]....
        /*008c*/ 	.word	0xffffffff


	//   ....[15]....
        /*0090*/ 	.word	0xffffffff


	//   ....[16]....
        /*0094*/ 	.word	0xffffffff


	//   ....[17]....
        /*0098*/ 	.word	0xffffffff


	//   ....[18]....
        /*009c*/ 	.word	0xffffffff


	//   ....[19]....
        /*00a0*/ 	.word	0xffffffff


	//   ....[20]....
        /*00a4*/ 	.word	0xffffffff


	//   ....[21]....
        /*00a8*/ 	.word	0xffffffff


	//   ....[22]....
        /*00ac*/ 	.word	0xffffffff


	//   ....[23]....
        /*00b0*/ 	.word	0xffffffff


	//   ....[24]....
        /*00b4*/ 	.word	0xffffffff


	//   ....[25]....
        /*00b8*/ 	.word	0xffffffff


	//   ....[26]....
        /*00bc*/ 	.word	0xffffffff


	//   ....[27]....
        /*00c0*/ 	.word	0xffffffff


	//   ....[28]....
        /*00c4*/ 	.word	0xffffffff


	//   ....[29]....
        /*00c8*/ 	.word	0xffffffff


	//   ....[30]....
        /*00cc*/ 	.word	0xffffffff


	//   ....[31]....
        /*00d0*/ 	.word	0xffffffff


	//   ....[32]....
        /*00d4*/ 	.word	0xffffffff


	//   ....[33]....
        /*00d8*/ 	.word	0xffffffff


	//   ....[34]....
        /*00dc*/ 	.word	0xffffffff


	//   ....[35]....
        /*00e0*/ 	.word	0xffffffff


	//   ....[36]....
        /*00e4*/ 	.word	0xffffffff


	//   ....[37]....
        /*00e8*/ 	.word	0xffffffff


	//   ....[38]....
        /*00ec*/ 	.word	0xffffffff


	//   ....[39]....
        /*00f0*/ 	.word	0xffffffff


	//   ....[40]....
        /*00f4*/ 	.word	0xffffffff


	//   ....[41]....
        /*00f8*/ 	.word	0xffffffff


	//   ....[42]....
        /*00fc*/ 	.word	0xffffffff


	//   ....[43]....
        /*0100*/ 	.word	0xffffffff


	//   ....[44]....
        /*0104*/ 	.word	0xffffffff


	//   ....[45]....
        /*0108*/ 	.word	0xffffffff


	//   ....[46]....
        /*010c*/ 	.word	0xffffffff


	//   ....[47]....
        /*0110*/ 	.word	0xffffffff


	//   ....[48]....
        /*0114*/ 	.word	0xffffffff


	//   ....[49]....
        /*0118*/ 	.word	0xffffffff


	//   ....[50]....
        /*011c*/ 	.word	0xffffffff


	//   ....[51]....
        /*0120*/ 	.word	0xffffffff


	//   ....[52]....
        /*0124*/ 	.word	0xffffffff


	//   ....[53]....
        /*0128*/ 	.word	0xffffffff


	//   ....[54]....
        /*012c*/ 	.word	0xffffffff


	//   ....[55]....
        /*0130*/ 	.word	0xffffffff


	//   ....[56]....
        /*0134*/ 	.word	0xffffffff


	//   ....[57]....
        /*0138*/ 	.word	0xffffffff


	//   ....[58]....
        /*013c*/ 	.word	0xffffffff


	//   ....[59]....
        /*0140*/ 	.word	0xffffffff


	//   ....[60]....
        /*0144*/ 	.word	0xffffffff


	//   ....[61]....
        /*0148*/ 	.word	0xffffffff


	//   ....[62]....
        /*014c*/ 	.word	0xffffffff


	//   ....[63]....
        /*0150*/ 	.word	0xffffffff


	//   ....[64]....
        /*0154*/ 	.word	0xffffffff


	//   ....[65]....
        /*0158*/ 	.word	0xffffffff


	//   ....[66]....
        /*015c*/ 	.word	0xffffffff


	//   ....[67]....
        /*0160*/ 	.word	0xffffffff


	//   ....[68]....
        /*0164*/ 	.word	0xffffffff


	//   ....[69]....
        /*0168*/ 	.word	0xffffffff


	//   ....[70]....
        /*016c*/ 	.word	0xffffffff


	//   ....[71]....
        /*0170*/ 	.word	0xffffffff


	//   ....[72]....
        /*0174*/ 	.word	0xffffffff


	//   ....[73]....
        /*0178*/ 	.word	0xffffffff


	//   ....[74]....
        /*017c*/ 	.word	0xffffffff


	//   ....[75]....
        /*0180*/ 	.word	0xffffffff


	//   ....[76]....
        /*0184*/ 	.word	0xffffffff


	//   ....[77]....
        /*0188*/ 	.word	0xffffffff


	//   ....[78]....
        /*018c*/ 	.word	0xffffffff


	//   ....[79]....
        /*0190*/ 	.word	0xffffffff


	//----- nvinfo : EIATTR_COOP_GROUP_INSTR_OFFSETS
	.align		4
.L_19:
        /*0194*/ 	.byte	0x04, 0x28
        /*0196*/ 	.short	(.L_21 - .L_20)


	//   ....[0]....
.L_20:
        /*0198*/ 	.word	0x00000780


	//   ....[1]....
        /*019c*/ 	.word	0x00000790


	//   ....[2]....
        /*01a0*/ 	.word	0x000007a0


	//   ....[3]....
        /*01a4*/ 	.word	0x000007b0


	//   ....[4]....
        /*01a8*/ 	.word	0x000007c0


	//   ....[5]....
        /*01ac*/ 	.word	0x000007f0


	//   ....[6]....
        /*01b0*/ 	.word	0x00000800


	//   ....[7]....
        /*01b4*/ 	.word	0x00000830


	//   ....[8]....
        /*01b8*/ 	.word	0x00000850


	//   ....[9]....
        /*01bc*/ 	.word	0x00000860


	//   ....[10]....
        /*01c0*/ 	.word	0x00000870


	//   ....[11]....
        /*01c4*/ 	.word	0x000008a0


	//   ....[12]....
        /*01c8*/ 	.word	0x000008b0


	//   ....[13]....
        /*01cc*/ 	.word	0x000008d0


	//   ....[14]....
        /*01d0*/ 	.word	0x00000910


	//   ....[15]....
        /*01d4*/ 	.word	0x00000920


	//   ....[16]....
        /*01d8*/ 	.word	0x00000950


	//   ....[17]....
        /*01dc*/ 	.word	0x00000960


	//   ....[18]....
        /*01e0*/ 	.word	0x00000970


	//   ....[19]....
        /*01e4*/ 	.word	0x00000990


	//   ....[20]....
        /*01e8*/ 	.word	0x000009c0


	//   ....[21]....
        /*01ec*/ 	.word	0x000009f0


	//   ....[22]....
        /*01f0*/ 	.word	0x00000a10


	//   ....[23]....
        /*01f4*/ 	.word	0x00000a20


	//   ....[24]....
        /*01f8*/ 	.word	0x00000a60


	//   ....[25]....
        /*01fc*/ 	.word	0x00000a80


	//   ....[26]....
        /*0200*/ 	.word	0x00000aa0


	//   ....[27]....
        /*0204*/ 	.word	0x00000ac0


	//   ....[28]....
        /*0208*/ 	.word	0x00000ae0


	//   ....[29]....
        /*020c*/ 	.word	0x00000af0


	//   ....[30]....
        /*0210*/ 	.word	0x00000b30


	//   ....[31]....
        /*0214*/ 	.word	0x00000bb0


	//   ....[32]....
        /*0218*/ 	.word	0x00000bd0


	//   ....[33]....
        /*021c*/ 	.word	0x00000c10


	//   ....[34]....
        /*0220*/ 	.word	0x00000c20


	//   ....[35]....
        /*0224*/ 	.word	0x00000c80


	//   ....[36]....
        /*0228*/ 	.word	0x00000c90


	//   ....[37]....
        /*022c*/ 	.word	0x00000cc0


	//   ....[38]....
        /*0230*/ 	.word	0x00000cf0


	//   ....[39]....
        /*0234*/ 	.word	0x00000dc0


	//   ....[40]....
        /*0238*/ 	.word	0x00000dd0


	//   ....[41]....
        /*023c*/ 	.word	0x00000de0


	//   ....[42]....
        /*0240*/ 	.word	0x00000df0


	//   ....[43]....
        /*0244*/ 	.word	0x00000e00


	//   ....[44]....
        /*0248*/ 	.word	0x00000e10


	//   ....[45]....
        /*024c*/ 	.word	0x00000e80


	//   ....[46]....
        /*0250*/ 	.word	0x00000ea0


	//   ....[47]....
        /*0254*/ 	.word	0x00000eb0


	//   ....[48]....
        /*0258*/ 	.word	0x00000ec0


	//   ....[49]....
        /*025c*/ 	.word	0x00000ed0


	//   ....[50]....
        /*0260*/ 	.word	0x00000ee0


	//   ....[51]....
        /*0264*/ 	.word	0x00000ef0


	//   ....[52]....
        /*0268*/ 	.word	0x00000f60


	//   ....[53]....
        /*026c*/ 	.word	0x00000f80


	//   ....[54]....
        /*0270*/ 	.word	0x00000fa0


	//   ....[55]....
        /*0274*/ 	.word	0x00000fb0


	//   ....[56]....
        /*0278*/ 	.word	0x00000fc0


	//   ....[57]....
        /*027c*/ 	.word	0x00000fd0


	//   ....[58]....
        /*0280*/ 	.word	0x00000fe0


	//   ....[59]....
        /*0284*/ 	.word	0x00000ff0


	//   ....[60]....
        /*0288*/ 	.word	0x00001000


	//   ....[61]....
        /*028c*/ 	.word	0x00001090


	//   ....[62]....
        /*0290*/ 	.word	0x000010b0


	//   ....[63]....
        /*0294*/ 	.word	0x000010c0


	//   ....[64]....
        /*0298*/ 	.word	0x000010d0


	//   ....[65]....
        /*029c*/ 	.word	0x000010e0


	//   ....[66]....
        /*02a0*/ 	.word	0x000010f0


	//   ....[67]....
        /*02a4*/ 	.word	0x00001100


	//   ....[68]....
        /*02a8*/ 	.word	0x00001110


	//   ....[69]....
        /*02ac*/ 	.word	0x00001120


	//   ....[70]....
        /*02b0*/ 	.word	0x00001130


	//   ....[71]....
        /*02b4*/ 	.word	0x000011c0


	//   ....[72]....
        /*02b8*/ 	.word	0x000011e0


	//   ....[73]....
        /*02bc*/ 	.word	0x00001200


	//   ....[74]....
        /*02c0*/ 	.word	0x00001210


	//   ....[75]....
        /*02c4*/ 	.word	0x00001220


	//   ....[76]....
        /*02c8*/ 	.word	0x00001230


	//   ....[77]....
        /*02cc*/ 	.word	0x00001240


	//   ....[78]....
        /*02d0*/ 	.word	0x00001250


	//   ....[79]....
        /*02d4*/ 	.word	0x00001260


	//----- nvinfo : EIATTR_EXIT_INSTR_OFFSETS
	.align		4
.L_21:
        /*02d8*/ 	.byte	0x04, 0x1c
        /*02da*/ 	.short	(.L_23 - .L_22)


	//   ....[0]....
.L_22:
        /*02dc*/ 	.word	0x00001470


	//   ....[1]....
        /*02e0*/ 	.word	0x000014a0


	//----- nvinfo : EIATTR_REQNTID
	.align		4
.L_23:
        /*02e4*/ 	.byte	0x04, 0x10
        /*02e6*/ 	.short	(.L_25 - .L_24)
.L_24:
        /*02e8*/ 	.word	0x00000100
        /*02ec*/ 	.word	0x00000001
        /*02f0*/ 	.word	0x00000001


	//----- nvinfo : EIATTR_CBANK_PARAM_SIZE
	.align		4
.L_25:
        /*02f4*/ 	.byte	0x03, 0x19
        /*02f6*/ 	.short	0x0018


	//----- nvinfo : EIATTR_PARAM_CBANK
	.align		4
        /*02f8*/ 	.byte	0x04, 0x0a
        /*02fa*/ 	.short	(.L_27 - .L_26)
	.align		4
.L_26:
        /*02fc*/ 	.word	index@(.nv.constant0.triton_per_fused_mean_25)
        /*0300*/ 	.short	0x0210
        /*0302*/ 	.short	0x0018


	//----- nvinfo : EIATTR_SW_WAR
	.align		4
.L_27:
        /*0304*/ 	.byte	0x04, 0x36
        /*0306*/ 	.short	(.L_29 - .L_28)
.L_28:
        /*0308*/ 	.word	0x00000008
.L_29:


//--------------------- .nv.callgraph             --------------------------
	.section	.nv.callgraph,"",@"SHT_CUDA_CALLGRAPH"
	.align	4
	.sectionentsize	8
	.align		4
        /*0000*/ 	.word	0x00000000
	.align		4
        /*0004*/ 	.word	0xffffffff
	.align		4
        /*0008*/ 	.word	0x00000000
	.align		4
        /*000c*/ 	.word	0xfffffffe
	.align		4
        /*0010*/ 	.word	0x00000000
	.align		4
        /*0014*/ 	.word	0xfffffffd
	.align		4
        /*0018*/ 	.word	0x00000000
	.align		4
        /*001c*/ 	.word	0xfffffffc


//--------------------- .text.triton_per_fused_mean_25 --------------------------
	.section	.text.triton_per_fused_mean_25,"ax",@progbits
	.sectionflags	@"SHF_BARRIERS=1"
	.align	128
        .global         triton_per_fused_mean_25
        .type           triton_per_fused_mean_25,@function
        .size           triton_per_fused_mean_25,(.L_x_1 - triton_per_fused_mean_25)
        .other          triton_per_fused_mean_25,@"STO_CUDA_ENTRY STV_DEFAULT"
triton_per_fused_mean_25:
.text.triton_per_fused_mean_25:
[----:B------:R-:W0:Y:S01]  /*0000*/  LDC R1, c[0x0][0x28] ;  /* 0x00000a00ff017b82 */ /* 0x000e220000000800 */
[----:B------:R-:W1:Y:S07]  /*0010*/  S2R R0, SR_TID.X ;  /* 0x0000000000007919 */ /* 0x000e6e0000002100 */
[----:B------:R-:W2:Y:S01]  /*0020*/  LDC.64 R2, c[0x0][0x218] ;  /* 0x00008600ff027b82 */ /* 0x000ea20000000a00 */
[----:B------:R-:W-:Y:S01]  /*0030*/  ULDC.64 UR6, c[0x0][0x208] ;  /* 0x0000820000067ab9 */ /* 0x000fe20000000a00 */
[----:B------:R-:W3:Y:S01]  /*0040*/  S2R R17, SR_CTAID.X ;  /* 0x0000000000117919 */ /* 0x000ee20000002500 */
[----:B-1----:R-:W-:-:S02]  /*0050*/  SHF.R.U32.HI R18, RZ, 0x5, R0 ;  /* 0x00000005ff127819 */ /* 0x002fc40000011600 */
[----:B------:R-:W-:Y:S02]  /*0060*/  LOP3.LUT R29, R0, 0x1f, RZ, 0xc0, !PT ;  /* 0x0000001f001d7812 */ /* 0x000fe400078ec0ff */
[----:B---3--:R-:W-:Y:S02]  /*0070*/  SHF.L.U32 R17, R17, 0x7, RZ ;  /* 0x0000000711117819 */ /* 0x008fe400000006ff */
[----:B------:R-:W-:Y:S02]  /*0080*/  SGXT.U32 R18, R18, 0x3 ;  /* 0x000000031212781a */ /* 0x000fe40000000000 */
[----:B------:R-:W-:Y:S02]  /*0090*/  ISETP.GE.U32.AND P0, PT, R29, 0x19, PT ;  /* 0x000000191d00780c */ /* 0x000fe40003f06070 */
[----:B------:R-:W-:Y:S02]  /*00a0*/  LOP3.LUT R4, R17, R18, RZ, 0xfc, !PT ;  /* 0x0000001211047212 */ /* 0x000fe400078efcff */
[----:B------:R-:W-:-:S02]  /*00b0*/  LOP3.LUT R6, R17, 0x8, R18, 0xfe, !PT ;  /* 0x0000000811067812 */ /* 0x000fc400078efe12 */
[C---:B------:R-:W-:Y:S01]  /*00c0*/  ISETP.LT.AND P3, PT, R4.reuse, 0x1800, !P0 ;  /* 0x000018000400780c */ /* 0x040fe20004761270 */
[--C-:B------:R-:W-:Y:S01]  /*00d0*/  IMAD R9, R4, 0x19, R29.reuse ;  /* 0x0000001904097824 */ /* 0x100fe200078e021d */
[----:B------:R-:W-:Y:S01]  /*00e0*/  LOP3.LUT R10, R17, 0x10, R18, 0xfe, !PT ;  /* 0x00000010110a7812 */ /* 0x000fe200078efe12 */
[C---:B------:R-:W-:Y:S01]  /*00f0*/  IMAD R11, R6.reuse, 0x19, R29 ;  /* 0x00000019060b7824 */ /* 0x040fe200078e021d */
[----:B------:R-:W-:Y:S02]  /*0100*/  ISETP.LT.AND P2, PT, R6, 0x1800, !P0 ;  /* 0x000018000600780c */ /* 0x000fe40004741270 */
[----:B------:R-:W-:Y:S02]  /*0110*/  CS2R R4, SRZ ;  /* 0x0000000000047805 */ /* 0x000fe4000001ff00 */
[----:B------:R-:W-:Y:S01]  /*0120*/  ISETP.LT.AND P1, PT, R10, 0x1800, !P0 ;  /* 0x000018000a00780c */ /* 0x000fe20004721270 */
[----:B------:R-:W-:Y:S01]  /*0130*/  HFMA2.MMA R6, -RZ, RZ, 0, 0 ;  /* 0x00000000ff067435 */ /* 0x000fe200000001ff */
[----:B--2---:R-:W-:-:S04]  /*0140*/  IMAD.WIDE R8, R9, 0x4, R2 ;  /* 0x0000000409087825 */ /* 0x004fc800078e0202 */
[----:B------:R-:W-:Y:S01]  /*0150*/  IMAD R13, R10, 0x19, R29 ;  /* 0x000000190a0d7824 */ /* 0x000fe200078e021d */
[----:B------:R1:W2:Y:S01]  /*0160*/  @P3 LDG.E R4, desc[UR6][R8.64] ;  /* 0x0000000608043981 */ /* 0x0002a2000c1e1900 */
[----:B------:R-:W-:-:S04]  /*0170*/  IMAD.WIDE R10, R11, 0x4, R2 ;  /* 0x000000040b0a7825 */ /* 0x000fc800078e0202 */
[----:B------:R-:W-:Y:S01]  /*0180*/  IMAD.WIDE R12, R13, 0x4, R2 ;  /* 0x000000040d0c7825 */ /* 0x000fe200078e0202 */
[----:B------:R-:W3:Y:S04]  /*0190*/  @P2 LDG.E R5, desc[UR6][R10.64] ;  /* 0x000000060a052981 */ /* 0x000ee8000c1e1900 */
[----:B------:R4:W5:Y:S01]  /*01a0*/  @P1 LDG.E R6, desc[UR6][R12.64] ;  /* 0x000000060c061981 */ /* 0x000962000c1e1900 */
[----:B------:R-:W-:Y:S02]  /*01b0*/  LOP3.LUT R16, R17, 0x20, R18, 0xfe, !PT ;  /* 0x0000002011107812 */ /* 0x000fe400078efe12 */
[----:B------:R-:W-:Y:S02]  /*01c0*/  LOP3.LUT R14, R17, 0x18, R18, 0xfe, !PT ;  /* 0x00000018110e7812 */ /* 0x000fe400078efe12 */
[----:B------:R-:W-:-:S02]  /*01d0*/  ISETP.LT.AND P5, PT, R16, 0x1800, !P0 ;  /* 0x000018001000780c */ /* 0x000fc400047a1270 */
[----:B------:R-:W-:Y:S01]  /*01e0*/  ISETP.LT.AND P6, PT, R14, 0x1800, !P0 ;  /* 0x000018000e00780c */ /* 0x000fe200047c1270 */
[--C-:B------:R-:W-:Y:S02]  /*01f0*/  IMAD R23, R16, 0x19, R29.reuse ;  /* 0x0000001910177824 */ /* 0x100fe400078e021d */
[----:B------:R-:W-:Y:S01]  /*0200*/  IMAD R21, R14, 0x19, R29 ;  /* 0x000000190e157824 */ /* 0x000fe200078e021d */
[----:B------:R-:W-:Y:S01]  /*0210*/  CS2R R14, SRZ ;  /* 0x00000000000e7805 */ /* 0x000fe2000001ff00 */
[----:B------:R-:W-:Y:S01]  /*0220*/  IMAD.WIDE R22, R23, 0x4, R2 ;  /* 0x0000000417167825 */ /* 0x000fe200078e0202 */
[----:B------:R-:W-:-:S03]  /*0230*/  LOP3.LUT R16, R17, 0x30, R18, 0xfe, !PT ;  /* 0x0000003011107812 */ /* 0x000fc600078efe12 */
[----:B------:R-:W-:Y:S01]  /*0240*/  IMAD.WIDE R20, R21, 0x4, R2 ;  /* 0x0000000415147825 */ /* 0x000fe200078e0202 */
[----:B------:R-:W-:Y:S01]  /*0250*/  LOP3.LUT R24, R17, 0x38, R18, 0xfe, !PT ;  /* 0x0000003811187812 */ /* 0x000fe200078efe12 */
[----:B------:R2:W5:Y:S01]  /*0260*/  @P5 LDG.E R14, desc[UR6][R22.64] ;  /* 0x00000006160e5981 */ /* 0x000562000c1e1900 */
[----:B-1----:R-:W-:Y:S01]  /*0270*/  LOP3.LUT R8, R17, 0x40, R18, 0xfe, !PT ;  /* 0x0000004011087812 */ /* 0x002fe200078efe12 */
[--C-:B------:R-:W-:Y:S01]  /*0280*/  IMAD R7, R16, 0x19, R29.reuse ;  /* 0x0000001910077824 */ /* 0x100fe200078e021d */
[----:B----4-:R-:W-:Y:S01]  /*0290*/  LOP3.LUT R12, R17, 0x28, R18, 0xfe, !PT ;  /* 0x00000028110c7812 */ /* 0x010fe200078efe12 */
[----:B------:R-:W4:Y:S01]  /*02a0*/  @P6 LDG.E R15, desc[UR6][R20.64] ;  /* 0x00000006140f6981 */ /* 0x000f22000c1e1900 */
[----:B------:R-:W-:Y:S02]  /*02b0*/  CS2R R10, SRZ ;  /* 0x00000000000a7805 */ /* 0x000fe4000001ff00 */
[C---:B------:R-:W-:Y:S01]  /*02c0*/  ISETP.LT.AND P4, PT, R12.reuse, 0x1800, !P0 ;  /* 0x000018000c00780c */ /* 0x040fe20004781270 */
[--C-:B------:R-:W-:Y:S01]  /*02d0*/  IMAD R27, R12, 0x19, R29.reuse ;  /* 0x000000190c1b7824 */ /* 0x100fe200078e021d */
[----:B------:R-:W-:Y:S01]  /*02e0*/  HFMA2.MMA R12, -RZ, RZ, 0, 0 ;  /* 0x00000000ff0c7435 */ /* 0x000fe200000001ff */
[----:B------:R-:W-:Y:S01]  /*02f0*/  IMAD R9, R8, 0x19, R29 ;  /* 0x0000001908097824 */ /* 0x000fe200078e021d */
[----:B------:R-:W-:Y:S01]  /*0300*/  MOV R13, RZ ;  /* 0x000000ff000d7202 */ /* 0x000fe20000000f00 */
[----:B------:R-:W-:-:S08]  /*0310*/  IMAD.WIDE R26, R27, 0x4, R2 ;  /* 0x000000041b1a7825 */ /* 0x000fd000078e0202 */
[----:B------:R1:W4:Y:S01]  /*0320*/  @P4 LDG.E R13, desc[UR6][R26.64] ;  /* 0x000000061a0d4981 */ /* 0x000322000c1e1900 */
[----:B--2---:R-:W-:-:S04]  /*0330*/  SEL R4, R4, RZ, P3 ;  /* 0x000000ff04047207 */ /* 0x004fc80001800000 */
[----:B------:R-:W-:Y:S02]  /*0340*/  FSEL R25, R4, RZ, P3 ;  /* 0x000000ff04197208 */ /* 0x000fe40001800000 */
[----:B---3--:R-:W-:Y:S02]  /*0350*/  SEL R5, R5, RZ, P2 ;  /* 0x000000ff05057207 */ /* 0x008fe40001000000 */
[----:B------:R-:W-:Y:S02]  /*0360*/  ISETP.LT.AND P3, PT, R16, 0x1800, !P0 ;  /* 0x000018001000780c */ /* 0x000fe40004761270 */
[----:B-----5:R-:W-:Y:S02]  /*0370*/  SEL R6, R6, RZ, P1 ;  /* 0x000000ff06067207 */ /* 0x020fe40000800000 */
[----:B0-----:R-:W-:Y:S02]  /*0380*/  FSEL R23, R5, RZ, P2 ;  /* 0x000000ff05177208 */ /* 0x001fe40001000000 */
[----:B------:R-:W-:-:S02]  /*0390*/  ISETP.LT.AND P2, PT, R24, 0x1800, !P0 ;  /* 0x000018001800780c */ /* 0x000fc40004741270 */
[----:B------:R-:W-:Y:S02]  /*03a0*/  FSEL R16, R6, RZ, P1 ;  /* 0x000000ff06107208 */ /* 0x000fe40000800000 */
[----:B------:R-:W-:Y:S01]  /*03b0*/  ISETP.LT.AND P1, PT, R8, 0x1800, !P0 ;  /* 0x000018000800780c */ /* 0x000fe20004721270 */
[----:B------:R-:W-:Y:S02]  /*03c0*/  IMAD R5, R24, 0x19, R29 ;  /* 0x0000001918057824 */ /* 0x000fe400078e021d */
[----:B------:R-:W-:-:S04]  /*03d0*/  IMAD.WIDE R6, R7, 0x4, R2 ;  /* 0x0000000407067825 */ /* 0x000fc800078e0202 */
[--C-:B------:R-:W-:Y:S01]  /*03e0*/  IMAD.WIDE R4, R5, 0x4, R2.reuse ;  /* 0x0000000405047825 */ /* 0x100fe200078e0202 */
[----:B------:R0:W2:Y:S03]  /*03f0*/  @P3 LDG.E R10, desc[UR6][R6.64] ;  /* 0x00000006060a3981 */ /* 0x0000a6000c1e1900 */
[----:B------:R-:W-:Y:S01]  /*0400*/  IMAD.WIDE R8, R9, 0x4, R2 ;  /* 0x0000000409087825 */ /* 0x000fe200078e0202 */
[----:B------:R3:W5:Y:S04]  /*0410*/  @P2 LDG.E R11, desc[UR6][R4.64] ;  /* 0x00000006040b2981 */ /* 0x000768000c1e1900 */
[----:B------:R0:W5:Y:S01]  /*0420*/  @P1 LDG.E R12, desc[UR6][R8.64] ;  /* 0x00000006080c1981 */ /* 0x000162000c1e1900 */
[----:B----4-:R-:W-:-:S02]  /*0430*/  SEL R15, R15, RZ, P6 ;  /* 0x000000ff0f0f7207 */ /* 0x010fc40003000000 */
[----:B------:R-:W-:Y:S02]  /*0440*/  LOP3.LUT R20, R17, 0x48, R18, 0xfe, !PT ;  /* 0x0000004811147812 */ /* 0x000fe400078efe12 */
[----:B------:R-:W-:Y:S02]  /*0450*/  FSEL R19, R15, RZ, P6 ;  /* 0x000000ff0f137208 */ /* 0x000fe40003000000 */
[C---:B------:R-:W-:Y:S01]  /*0460*/  ISETP.LT.AND P6, PT, R20.reuse, 0x1800, !P0 ;  /* 0x000018001400780c */ /* 0x040fe200047c1270 */
[----:B------:R-:W-:Y:S01]  /*0470*/  IMAD R15, R20, 0x19, R29 ;  /* 0x00000019140f7824 */ /* 0x000fe200078e021d */
[----:B------:R-:W-:Y:S02]  /*0480*/  SEL R14, R14, RZ, P5 ;  /* 0x000000ff0e0e7207 */ /* 0x000fe40002800000 */
[----:B-1----:R-:W-:Y:S02]  /*0490*/  LOP3.LUT R27, R17, 0x50, R18, 0xfe, !PT ;  /* 0x00000050111b7812 */ /* 0x002fe400078efe12 */
[----:B------:R-:W-:-:S02]  /*04a0*/  LOP3.LUT R28, R17, 0x58, R18, 0xfe, !PT ;  /* 0x00000058111c7812 */ /* 0x000fc400078efe12 */
[----:B------:R-:W-:Y:S02]  /*04b0*/  LOP3.LUT R26, R17, 0x60, R18, 0xfe, !PT ;  /* 0x00000060111a7812 */ /* 0x000fe400078efe12 */
[----:B------:R-:W-:Y:S02]  /*04c0*/  LOP3.LUT R24, R17, 0x68, R18, 0xfe, !PT ;  /* 0x0000006811187812 */ /* 0x000fe400078efe12 */
[----:B------:R-:W-:Y:S02]  /*04d0*/  LOP3.LUT R22, R17, 0x70, R18, 0xfe, !PT ;  /* 0x0000007011167812 */ /* 0x000fe400078efe12 */
[----:B0-----:R-:W-:Y:S02]  /*04e0*/  LOP3.LUT R6, R17, 0x78, R18, 0xfe, !PT ;  /* 0x0000007811067812 */ /* 0x001fe400078efe12 */
[----:B------:R-:W-:Y:S02]  /*04f0*/  MOV R21, RZ ;  /* 0x000000ff00157202 */ /* 0x000fe40000000f00 */
[----:B------:R-:W-:Y:S01]  /*0500*/  FSEL R18, R14, RZ, P5 ;  /* 0x000000ff0e127208 */ /* 0x000fe20002800000 */
[----:B------:R-:W-:Y:S01]  /*0510*/  IMAD.WIDE R14, R15, 0x4, R2 ;  /* 0x000000040f0e7825 */ /* 0x000fe200078e0202 */
[----:B------:R-:W-:-:S03]  /*0520*/  ISETP.LT.AND P5, PT, R27, 0x1800, !P0 ;  /* 0x000018001b00780c */ /* 0x000fc600047a1270 */
[--C-:B---3--:R-:W-:Y:S01]  /*0530*/  IMAD R4, R27, 0x19, R29.reuse ;  /* 0x000000191b047824 */ /* 0x108fe200078e021d */
[----:B------:R0:W3:Y:S01]  /*0540*/  @P6 LDG.E R21, desc[UR6][R14.64] ;  /* 0x000000060e156981 */ /* 0x0000e2000c1e1900 */
[--C-:B------:R-:W-:Y:S02]  /*0550*/  IMAD R5, R26, 0x19, R29.reuse ;  /* 0x000000191a057824 */ /* 0x100fe400078e021d */
[--C-:B------:R-:W-:Y:S02]  /*0560*/  IMAD R7, R24, 0x19, R29.reuse ;  /* 0x0000001918077824 */ /* 0x100fe400078e021d */
[----:B------:R-:W-:Y:S01]  /*0570*/  IMAD R9, R22, 0x19, R29 ;  /* 0x0000001916097824 */ /* 0x000fe200078e021d */
[----:B------:R-:W-:-:S04]  /*0580*/  SEL R13, R13, RZ, P4 ;  /* 0x000000ff0d0d7207 */ /* 0x000fc80002000000 */
[----:B------:R-:W-:Y:S02]  /*0590*/  FSEL R20, R13, RZ, P4 ;  /* 0x000000ff0d147208 */ /* 0x000fe40002000000 */
[C---:B------:R-:W-:Y:S01]  /*05a0*/  ISETP.LT.AND P4, PT, R28.reuse, 0x1800, !P0 ;  /* 0x000018001c00780c */ /* 0x040fe20004781270 */
[--C-:B------:R-:W-:Y:S02]  /*05b0*/  IMAD R13, R28, 0x19, R29.reuse ;  /* 0x000000191c0d7824 */ /* 0x100fe400078e021d */
[----:B------:R-:W-:Y:S01]  /*05c0*/  IMAD R29, R6, 0x19, R29 ;  /* 0x00000019061d7824 */ /* 0x000fe200078e021d */
[----:B0-----:R-:W-:Y:S01]  /*05d0*/  CS2R R14, SRZ ;  /* 0x00000000000e7805 */ /* 0x001fe2000001ff00 */
[----:B------:R-:W-:Y:S01]  /*05e0*/  IMAD.WIDE R8, R9, 0x4, R2 ;  /* 0x0000000409087825 */ /* 0x000fe200078e0202 */
[----:B------:R-:W-:Y:S02]  /*05f0*/  MOV R28, RZ ;  /* 0x000000ff001c7202 */ /* 0x000fe40000000f00 */
[----:B--2---:R-:W-:-:S02]  /*0600*/  SEL R10, R10, RZ, P3 ;  /* 0x000000ff0a0a7207 */ /* 0x004fc40001800000 */
[----:B-----5:R-:W-:Y:S02]  /*0610*/  SEL R11, R11, RZ, P2 ;  /* 0x000000ff0b0b7207 */ /* 0x020fe40001000000 */
[----:B------:R-:W-:Y:S02]  /*0620*/  FSEL R27, R10, RZ, P3 ;  /* 0x000000ff0a1b7208 */ /* 0x000fe40001800000 */
[----:B------:R-:W-:Y:S02]  /*0630*/  SEL R12, R12, RZ, P1 ;  /* 0x000000ff0c0c7207 */ /* 0x000fe40000800000 */
[----:B------:R-:W-:Y:S02]  /*0640*/  ISETP.LT.AND P3, PT, R26, 0x1800, !P0 ;  /* 0x000018001a00780c */ /* 0x000fe40004761270 */
[----:B------:R-:W-:Y:S02]  /*0650*/  FSEL R26, R11, RZ, P2 ;  /* 0x000000ff0b1a7208 */ /* 0x000fe40001000000 */
[----:B------:R-:W-:-:S02]  /*0660*/  ISETP.LT.AND P2, PT, R24, 0x1800, !P0 ;  /* 0x000018001800780c */ /* 0x000fc40004741270 */
[----:B------:R-:W-:Y:S02]  /*0670*/  FSEL R24, R12, RZ, P1 ;  /* 0x000000ff0c187208 */ /* 0x000fe40000800000 */
[----:B------:R-:W-:Y:S01]  /*0680*/  ISETP.LT.AND P1, PT, R22, 0x1800, !P0 ;  /* 0x000018001600780c */ /* 0x000fe20004721270 */
[----:B------:R-:W-:Y:S01]  /*0690*/  HFMA2.MMA R22, -RZ, RZ, 0, 0 ;  /* 0x00000000ff167435 */ /* 0x000fe200000001ff */
[----:B------:R-:W-:Y:S01]  /*06a0*/  IMAD.WIDE R10, R4, 0x4, R2 ;  /* 0x00000004040a7825 */ /* 0x000fe200078e0202 */
[----:B------:R-:W-:-:S03]  /*06b0*/  ISETP.LT.AND P0, PT, R6, 0x1800, !P0 ;  /* 0x000018000600780c */ /* 0x000fc60004701270 */
[----:B------:R-:W-:-:S05]  /*06c0*/  IMAD.WIDE R12, R13, 0x4, R2 ;  /* 0x000000040d0c7825 */ /* 0x000fca00078e0202 */
[----:B------:R0:W2:Y:S01]  /*06d0*/  @P5 LDG.E R22, desc[UR6][R10.64] ;  /* 0x000000060a165981 */ /* 0x0000a2000c1e1900 */
[----:B------:R-:W-:-:S03]  /*06e0*/  IMAD.WIDE R4, R5, 0x4, R2 ;  /* 0x0000000405047825 */ /* 0x000fc600078e0202 */
[----:B------:R1:W4:Y:S01]  /*06f0*/  @P4 LDG.E R28, desc[UR6][R12.64] ;  /* 0x000000060c1c4981 */ /* 0x000322000c1e1900 */
[----:B------:R-:W-:-:S03]  /*0700*/  IMAD.WIDE R6, R7, 0x4, R2 ;  /* 0x0000000407067825 */ /* 0x000fc600078e0202 */
[----:B------:R-:W5:Y:S01]  /*0710*/  @P1 LDG.E R15, desc[UR6][R8.64] ;  /* 0x00000006080f1981 */ /* 0x000f62000c1e1900 */
[----:B0-----:R-:W-:Y:S01]  /*0720*/  HFMA2.MMA R10, -RZ, RZ, 0, 0 ;  /* 0x00000000ff0a7435 */ /* 0x001fe200000001ff */
[----:B------:R-:W-:Y:S01]  /*0730*/  IMAD.WIDE R2, R29, 0x4, R2 ;  /* 0x000000041d027825 */ /* 0x000fe200078e0202 */
[----:B------:R-:W-:Y:S01]  /*0740*/  MOV R29, RZ ;  /* 0x000000ff001d7202 */ /* 0x000fe20000000f00 */
[----:B------:R-:W5:Y:S05]  /*0750*/  @P2 LDG.E R14, desc[UR6][R6.64] ;  /* 0x00000006060e2981 */ /* 0x000f6a000c1e1900 */
[----:B------:R-:W5:Y:S04]  /*0760*/  @P0 LDG.E R29, desc[UR6][R2.64] ;  /* 0x00000006021d0981 */ /* 0x000f68000c1e1900 */
[----:B------:R0:W5:Y:S04]  /*0770*/  @P3 LDG.E R10, desc[UR6][R4.64] ;  /* 0x00000006040a3981 */ /* 0x000168000c1e1900 */
[----:B-1----:R-:W1:Y:S04]  /*0780*/  SHFL.BFLY PT, R12, R25, 0x10, 0x1f ;  /* 0x0e001f00190c7f89 */ /* 0x002e6800000e0000 */
[----:B------:R-:W3:Y:S04]  /*0790*/  SHFL.BFLY PT, R11, R23, 0x10, 0x1f ;  /* 0x0e001f00170b7f89 */ /* 0x000ee800000e0000 */
[----:B0-----:R-:W0:Y:S04]  /*07a0*/  SHFL.BFLY PT, R5, R16, 0x10, 0x1f ;  /* 0x0e001f0010057f89 */ /* 0x001e2800000e0000 */
[----:B------:R-:W0:Y:S04]  /*07b0*/  SHFL.BFLY PT, R2, R19, 0x10, 0x1f ;  /* 0x0e001f0013027f89 */ /* 0x000e2800000e0000 */
[----:B------:R-:W0:Y:S01]  /*07c0*/  SHFL.BFLY PT, R7, R18, 0x10, 0x1f ;  /* 0x0e001f0012077f89 */ /* 0x000e2200000e0000 */
[----:B-1----:R-:W-:Y:S01]  /*07d0*/  FADD R13, R25, R12 ;  /* 0x0000000c190d7221 */ /* 0x002fe20000000000 */
[----:B---3--:R-:W-:-:S04]  /*07e0*/  FADD R11, R23, R11 ;  /* 0x0000000b170b7221 */ /* 0x008fc80000000000 */
[----:B------:R-:W1:Y:S04]  /*07f0*/  SHFL.BFLY PT, R8, R13, 0x8, 0x1f ;  /* 0x0d001f000d087f89 */ /* 0x000e6800000e0000 */
[----:B------:R-:W3:Y:S01]  /*0800*/  SHFL.BFLY PT, R12, R11, 0x8, 0x1f ;  /* 0x0d001f000b0c7f89 */ /* 0x000ee200000e0000 */
[----:B0-----:R-:W-:Y:S01]  /*0810*/  FADD R5, R16, R5 ;  /* 0x0000000510057221 */ /* 0x001fe20000000000 */
[----:B------:R-:W-:-:S04]  /*0820*/  FADD R3, R19, R2 ;  /* 0x0000000213037221 */ /* 0x000fc80000000000 */
[----:B------:R-:W0:Y:S01]  /*0830*/  SHFL.BFLY PT, R4, R5, 0x8, 0x1f ;  /* 0x0d001f0005047f89 */ /* 0x000e2200000e0000 */
[----:B------:R-:W-:-:S03]  /*0840*/  FADD R6, R18, R7 ;  /* 0x0000000712067221 */ /* 0x000fc60000000000 */
[----:B------:R-:W0:Y:S04]  /*0850*/  SHFL.BFLY PT, R2, R3, 0x8, 0x1f ;  /* 0x0d001f0003027f89 */ /* 0x000e2800000e0000 */
[----:B------:R-:W0:Y:S04]  /*0860*/  SHFL.BFLY PT, R9, R6, 0x8, 0x1f ;  /* 0x0d001f0006097f89 */ /* 0x000e2800000e0000 */
[----:B------:R-:W0:Y:S01]  /*0870*/  SHFL.BFLY PT, R23, R20, 0x10, 0x1f ;  /* 0x0e001f0014177f89 */ /* 0x000e2200000e0000 */
[----:B-1----:R-:W-:Y:S01]  /*0880*/  FADD R8, R13, R8 ;  /* 0x000000080d087221 */ /* 0x002fe20000000000 */
[----:B---3--:R-:W-:-:S04]  /*0890*/  FADD R12, R11, R12 ;  /* 0x0000000c0b0c7221 */ /* 0x008fc80000000000 */
[----:B------:R-:W1:Y:S04]  /*08a0*/  SHFL.BFLY PT, R19, R8, 0x4, 0x1f ;  /* 0x0c801f0008137f89 */ /* 0x000e6800000e0000 */
[----:B------:R-:W3:Y:S01]  /*08b0*/  SHFL.BFLY PT, R13, R12, 0x4, 0x1f ;  /* 0x0c801f000c0d7f89 */ /* 0x000ee200000e0000 */
[----:B0-----:R-:W-:-:S05]  /*08c0*/  FADD R4, R5, R4 ;  /* 0x0000000405047221 */ /* 0x001fca0000000000 */
[----:B------:R-:W0:Y:S01]  /*08d0*/  SHFL.BFLY PT, R7, R4, 0x4, 0x1f ;  /* 0x0c801f0004077f89 */ /* 0x000e2200000e0000 */
[----:B------:R-:W-:Y:S01]  /*08e0*/  FADD R2, R3, R2 ;  /* 0x0000000203027221 */ /* 0x000fe20000000000 */
[----:B------:R-:W-:Y:S01]  /*08f0*/  FADD R11, R6, R9 ;  /* 0x00000009060b7221 */ /* 0x000fe20000000000 */
[----:B------:R-:W-:-:S03]  /*0900*/  FADD R9, R20, R23 ;  /* 0x0000001714097221 */ /* 0x000fc60000000000 */
[----:B------:R-:W0:Y:S04]  /*0910*/  SHFL.BFLY PT, R3, R2, 0x4, 0x1f ;  /* 0x0c801f0002037f89 */ /* 0x000e2800000e0000 */
[----:B------:R-:W0:Y:S01]  /*0920*/  SHFL.BFLY PT, R20, R9, 0x8, 0x1f ;  /* 0x0d001f0009147f89 */ /* 0x000e2200000e0000 */
[----:B-1----:R-:W-:Y:S01]  /*0930*/  FADD R18, R8, R19 ;  /* 0x0000001308127221 */ /* 0x002fe20000000000 */
[----:B---3--:R-:W-:Y:S02]  /*0940*/  FADD R13, R12, R13 ;  /* 0x0000000d0c0d7221 */ /* 0x008fe40000000000 */
[----:B------:R-:W1:Y:S04]  /*0950*/  SHFL.BFLY PT, R6, R11, 0x4, 0x1f ;  /* 0x0c801f000b067f89 */ /* 0x000e6800000e0000 */
[----:B------:R-:W3:Y:S04]  /*0960*/  SHFL.BFLY PT, R19, R18, 0x2, 0x1f ;  /* 0x0c401f0012137f89 */ /* 0x000ee800000e0000 */
[----:B------:R-:W3:Y:S01]  /*0970*/  SHFL.BFLY PT, R16, R13, 0x2, 0x1f ;  /* 0x0c401f000d107f89 */ /* 0x000ee200000e0000 */
[----:B0-----:R-:W-:-:S05]  /*0980*/  FADD R7, R4, R7 ;  /* 0x0000000704077221 */ /* 0x001fca0000000000 */
[----:B------:R-:W0:Y:S01]  /*0990*/  SHFL.BFLY PT, R8, R7, 0x2, 0x1f ;  /* 0x0c401f0007087f89 */ /* 0x000e2200000e0000 */
[----:B------:R-:W-:Y:S01]  /*09a0*/  FADD R3, R2, R3 ;  /* 0x0000000302037221 */ /* 0x000fe20000000000 */
[----:B------:R-:W-:-:S04]  /*09b0*/  FADD R5, R9, R20 ;  /* 0x0000001409057221 */ /* 0x000fc80000000000 */
[----:B------:R-:W0:Y:S01]  /*09c0*/  SHFL.BFLY PT, R12, R3, 0x2, 0x1f ;  /* 0x0c401f00030c7f89 */ /* 0x000e2200000e0000 */
[----:B-1----:R-:W-:Y:S01]  /*09d0*/  FADD R6, R11, R6 ;  /* 0x000000060b067221 */ /* 0x002fe20000000000 */
[----:B---3--:R-:W-:Y:S02]  /*09e0*/  FADD R4, R18, R19 ;  /* 0x0000001312047221 */ /* 0x008fe40000000000 */
[----:B------:R-:W1:Y:S01]  /*09f0*/  SHFL.BFLY PT, R18, R5, 0x4, 0x1f ;  /* 0x0c801f0005127f89 */ /* 0x000e6200000e0000 */
[----:B------:R-:W-:-:S03]  /*0a00*/  FADD R16, R13, R16 ;  /* 0x000000100d107221 */ /* 0x000fc60000000000 */
[----:B------:R-:W3:Y:S04]  /*0a10*/  SHFL.BFLY PT, R19, R6, 0x2, 0x1f ;  /* 0x0c401f0006137f89 */ /* 0x000ee800000e0000 */
[----:B------:R-:W3:Y:S01]  /*0a20*/  SHFL.BFLY PT, R11, R16, 0x1, 0x1f ;  /* 0x0c201f00100b7f89 */ /* 0x000ee200000e0000 */
[----:B0-----:R-:W-:Y:S01]  /*0a30*/  FADD R7, R7, R8 ;  /* 0x0000000807077221 */ /* 0x001fe20000000000 */
[----:B------:R-:W0:Y:S01]  /*0a40*/  S2R R2, SR_TID.X ;  /* 0x0000000000027919 */ /* 0x000e220000002100 */
[----:B------:R-:W0:Y:S03]  /*0a50*/  S2UR UR5, SR_CgaCtaId ;  /* 0x00000000000579c3 */ /* 0x000e260000008800 */
[----:B------:R-:W0:Y:S01]  /*0a60*/  SHFL.BFLY PT, R8, R7, 0x1, 0x1f ;  /* 0x0c201f0007087f89 */ /* 0x000e2200000e0000 */
[----:B------:R-:W-:-:S03]  /*0a70*/  FADD R9, R3, R12 ;  /* 0x0000000c03097221 */ /* 0x000fc60000000000 */
[----:B------:R-:W0:Y:S01]  /*0a80*/  SHFL.BFLY PT, R23, R4, 0x1, 0x1f ;  /* 0x0c201f0004177f89 */ /* 0x000e2200000e0000 */
[----:B-1----:R-:W-:-:S03]  /*0a90*/  FADD R12, R5, R18 ;  /* 0x00000012050c7221 */ /* 0x002fc60000000000 */
[----:B------:R-:W1:Y:S01]  /*0aa0*/  SHFL.BFLY PT, R18, R9, 0x1, 0x1f ;  /* 0x0c201f0009127f89 */ /* 0x000e6200000e0000 */
[----:B---3--:R-:W-:-:S03]  /*0ab0*/  FADD R13, R6, R19 ;  /* 0x00000013060d7221 */ /* 0x008fc60000000000 */
[----:B------:R-:W3:Y:S01]  /*0ac0*/  SHFL.BFLY PT, R5, R12, 0x2, 0x1f ;  /* 0x0c401f000c057f89 */ /* 0x000ee200000e0000 */
[----:B------:R-:W-:-:S03]  /*0ad0*/  FADD R19, R16, R11 ;  /* 0x0000000b10137221 */ /* 0x000fc60000000000 */
[----:B------:R-:W3:Y:S04]  /*0ae0*/  SHFL.BFLY PT, R16, R27, 0x10, 0x1f ;  /* 0x0e001f001b107f89 */ /* 0x000ee800000e0000 */
[----:B------:R-:W3:Y:S01]  /*0af0*/  SHFL.BFLY PT, R11, R26, 0x10, 0x1f ;  /* 0x0e001f001a0b7f89 */ /* 0x000ee200000e0000 */
[----:B------:R-:W-:Y:S01]  /*0b00*/  UMOV UR4, 0x400 ;  /* 0x0000040000047882 */ /* 0x000fe20000000000 */
[----:B0-----:R-:W-:Y:S01]  /*0b10*/  FADD R8, R7, R8 ;  /* 0x0000000807087221 */ /* 0x001fe20000000000 */
[----:B------:R-:W-:Y:S01]  /*0b20*/  SEL R7, R21, RZ, P6 ;  /* 0x000000ff15077207 */ /* 0x000fe20003000000 */
[----:B------:R-:W0:Y:S01]  /*0b30*/  SHFL.BFLY PT, R6, R13, 0x1, 0x1f ;  /* 0x0c201f000d067f89 */ /* 0x000e2200000e0000 */
[----:B------:R-:W-:Y:S01]  /*0b40*/  SHF.R.U32.HI R3, RZ, 0x5, R2 ;  /* 0x00000005ff037819 */ /* 0x000fe20000011602 */
[----:B------:R-:W-:Y:S01]  /*0b50*/  UPRMT UR4, UR5, 0x654, UR4 ;  /* 0x0000065405047896 */ /* 0x000fe20008000004 */
[----:B------:R-:W-:-:S02]  /*0b60*/  FSEL R7, R7, RZ, P6 ;  /* 0x000000ff07077208 */ /* 0x000fc40003000000 */
[----:B------:R-:W-:Y:S01]  /*0b70*/  SGXT.U32 R3, R3, 0x3 ;  /* 0x000000030303781a */ /* 0x000fe20000000000 */
[----:B------:R-:W-:Y:S01]  /*0b80*/  FADD R20, R4, R23 ;  /* 0x0000001704147221 */ /* 0x000fe20000000000 */
[----:B-1----:R-:W-:Y:S02]  /*0b90*/  FADD R4, R9, R18 ;  /* 0x0000001209047221 */ /* 0x002fe40000000000 */
[----:B------:R-:W-:Y:S01]  /*0ba0*/  LEA R3, R3, UR4, 0x2 ;  /* 0x0000000403037c11 */ /* 0x000fe2000f8e10ff */
[----:B------:R-:W1:Y:S01]  /*0bb0*/  SHFL.BFLY PT, R9, R24, 0x10, 0x1f ;  /* 0x0e001f0018097f89 */ /* 0x000e6200000e0000 */
[----:B---3--:R-:W-:-:S03]  /*0bc0*/  FADD R5, R12, R5 ;  /* 0x000000050c057221 */ /* 0x008fc60000000000 */
[----:B------:R-:W3:Y:S01]  /*0bd0*/  SHFL.BFLY PT, R12, R7, 0x10, 0x1f ;  /* 0x0e001f00070c7f89 */ /* 0x000ee200000e0000 */
[----:B------:R-:W-:-:S03]  /*0be0*/  FADD R27, R27, R16 ;  /* 0x000000101b1b7221 */ /* 0x000fc60000000000 */
[----:B------:R-:W-:Y:S01]  /*0bf0*/  STS [R3+0x40], R8 ;  /* 0x0000400803007388 */ /* 0x000fe20000000800 */
[----:B------:R-:W-:-:S03]  /*0c00*/  FADD R26, R26, R11 ;  /* 0x0000000b1a1a7221 */ /* 0x000fc60000000000 */
[----:B------:R-:W3:Y:S04]  /*0c10*/  SHFL.BFLY PT, R8, R27, 0x8, 0x1f ;  /* 0x0d001f001b087f89 */ /* 0x000ee800000e0000 */
[----:B------:R-:W3:Y:S01]  /*0c20*/  SHFL.BFLY PT, R11, R26, 0x8, 0x1f ;  /* 0x0d001f001a0b7f89 */ /* 0x000ee200000e0000 */
[----:B0-----:R-:W-:-:S03]  /*0c30*/  FADD R6, R13, R6 ;  /* 0x000000060d067221 */ /* 0x001fc60000000000 */
[----:B------:R-:W-:Y:S04]  /*0c40*/  STS [R3], R20 ;  /* 0x0000001403007388 */ /* 0x000fe80000000800 */
[----:B------:R-:W-:Y:S01]  /*0c50*/  STS [R3+0x20], R19 ;  /* 0x0000201303007388 */ /* 0x000fe20000000800 */
[----:B-1----:R-:W-:Y:S01]  /*0c60*/  FADD R9, R24, R9 ;  /* 0x0000000918097221 */ /* 0x002fe20000000000 */
[----:B---3--:R-:W-:-:S04]  /*0c70*/  FADD R12, R7, R12 ;  /* 0x0000000c070c7221 */ /* 0x008fc80000000000 */
[----:B------:R-:W0:Y:S04]  /*0c80*/  SHFL.BFLY PT, R24, R9, 0x8, 0x1f ;  /* 0x0d001f0009187f89 */ /* 0x000e2800000e0000 */
[----:B------:R-:W1:Y:S01]  /*0c90*/  SHFL.BFLY PT, R25, R12, 0x8, 0x1f ;  /* 0x0d001f000c197f89 */ /* 0x000e6200000e0000 */
[----:B------:R-:W-:Y:S01]  /*0ca0*/  FADD R8, R27, R8 ;  /* 0x000000081b087221 */ /* 0x000fe20000000000 */
[----:B------:R-:W-:-:S04]  /*0cb0*/  FADD R26, R26, R11 ;  /* 0x0000000b1a1a7221 */ /* 0x000fc80000000000 */
[----:B------:R-:W-:Y:S01]  /*0cc0*/  SHFL.BFLY PT, R11, R8, 0x4, 0x1f ;  /* 0x0c801f00080b7f89 */ /* 0x000fe200000e0000 */
[----:B0-----:R-:W-:Y:S01]  /*0cd0*/  FADD R24, R9, R24 ;  /* 0x0000001809187221 */ /* 0x001fe20000000000 */
[----:B-1----:R-:W-:-:S04]  /*0ce0*/  FADD R25, R12, R25 ;  /* 0x000000190c197221 */ /* 0x002fc80000000000 */
[----:B------:R-:W-:Y:S01]  /*0cf0*/  SHFL.BFLY PT, R27, R24, 0x4, 0x1f ;  /* 0x0c801f00181b7f89 */ /* 0x000fe200000e0000 */
[----:B--2---:R-:W-:Y:S02]  /*0d00*/  SEL R22, R22, RZ, P5 ;  /* 0x000000ff16167207 */ /* 0x004fe40002800000 */
[----:B----4-:R-:W-:Y:S02]  /*0d10*/  SEL R18, R28, RZ, P4 ;  /* 0x000000ff1c127207 */ /* 0x010fe40002000000 */
[----:B-----5:R-:W-:Y:S02]  /*0d20*/  SEL R15, R15, RZ, P1 ;  /* 0x000000ff0f0f7207 */ /* 0x020fe40000800000 */
[----:B------:R-:W-:Y:S02]  /*0d30*/  SEL R16, R14, RZ, P2 ;  /* 0x000000ff0e107207 */ /* 0x000fe40001000000 */
[----:B------:R-:W-:Y:S02]  /*0d40*/  SEL R14, R29, RZ, P0 ;  /* 0x000000ff1d0e7207 */ /* 0x000fe40000000000 */
[----:B------:R-:W-:-:S02]  /*0d50*/  SEL R13, R10, RZ, P3 ;  /* 0x000000ff0a0d7207 */ /* 0x000fc40001800000 */
[----:B------:R-:W-:Y:S02]  /*0d60*/  FSEL R10, R22, RZ, P5 ;  /* 0x000000ff160a7208 */ /* 0x000fe40002800000 */
[----:B------:R-:W-:Y:S02]  /*0d70*/  FSEL R18, R18, RZ, P4 ;  /* 0x000000ff12127208 */ /* 0x000fe40002000000 */
[----:B------:R-:W-:Y:S02]  /*0d80*/  FSEL R13, R13, RZ, P3 ;  /* 0x000000ff0d0d7208 */ /* 0x000fe40001800000 */
[----:B------:R-:W-:Y:S02]  /*0d90*/  FSEL R22, R16, RZ, P2 ;  /* 0x000000ff10167208 */ /* 0x000fe40001000000 */
[----:B------:R-:W-:Y:S02]  /*0da0*/  FSEL R23, R15, RZ, P1 ;  /* 0x000000ff0f177208 */ /* 0x000fe40000800000 */
[----:B------:R-:W-:Y:S01]  /*0db0*/  FSEL R14, R14, RZ, P0 ;  /* 0x000000ff0e0e7208 */ /* 0x000fe20000000000 */
[----:B------:R-:W0:Y:S04]  /*0dc0*/  SHFL.BFLY PT, R15, R10, 0x10, 0x1f ;  /* 0x0e001f000a0f7f89 */ /* 0x000e2800000e0000 */
[----:B------:R-:W1:Y:S04]  /*0dd0*/  SHFL.BFLY PT, R19, R18, 0x10, 0x1f ;  /* 0x0e001f0012137f89 */ /* 0x000e6800000e0000 */
[----:B------:R-:W2:Y:S04]  /*0de0*/  SHFL.BFLY PT, R20, R13, 0x10, 0x1f ;  /* 0x0e001f000d147f89 */ /* 0x000ea800000e0000 */
[----:B------:R-:W3:Y:S04]  /*0df0*/  SHFL.BFLY PT, R21, R22, 0x10, 0x1f ;  /* 0x0e001f0016157f89 */ /* 0x000ee800000e0000 */
[----:B------:R-:W4:Y:S04]  /*0e00*/  SHFL.BFLY PT, R16, R23, 0x10, 0x1f ;  /* 0x0e001f0017107f89 */ /* 0x000f2800000e0000 */
[----:B------:R-:W5:Y:S01]  /*0e10*/  SHFL.BFLY PT, R7, R14, 0x10, 0x1f ;  /* 0x0e001f000e077f89 */ /* 0x000f6200000e0000 */
[----:B0-----:R-:W-:Y:S01]  /*0e20*/  FADD R15, R10, R15 ;  /* 0x0000000f0a0f7221 */ /* 0x001fe20000000000 */
[----:B-1----:R-:W-:Y:S01]  /*0e30*/  FADD R19, R18, R19 ;  /* 0x0000001312137221 */ /* 0x002fe20000000000 */
[----:B--2---:R-:W-:Y:S01]  /*0e40*/  FADD R20, R13, R20 ;  /* 0x000000140d147221 */ /* 0x004fe20000000000 */
[----:B---3--:R-:W-:Y:S01]  /*0e50*/  FADD R21, R22, R21 ;  /* 0x0000001516157221 */ /* 0x008fe20000000000 */
[----:B----4-:R-:W-:Y:S01]  /*0e60*/  FADD R23, R23, R16 ;  /* 0x0000001017177221 */ /* 0x010fe20000000000 */
[----:B-----5:R-:W-:Y:S01]  /*0e70*/  FADD R7, R14, R7 ;  /* 0x000000070e077221 */ /* 0x020fe20000000000 */
[----:B------:R-:W0:Y:S01]  /*0e80*/  SHFL.BFLY PT, R22, R15, 0x8, 0x1f ;  /* 0x0d001f000f167f89 */ /* 0x000e2200000e0000 */
[----:B------:R-:W-:-:S03]  /*0e90*/  FADD R11, R8, R11 ;  /* 0x0000000b080b7221 */ /* 0x000fc60000000000 */
[----:B------:R-:W1:Y:S04]  /*0ea0*/  SHFL.BFLY PT, R16, R19, 0x8, 0x1f ;  /* 0x0d001f0013107f89 */ /* 0x000e6800000e0000 */
[----:B------:R-:W2:Y:S04]  /*0eb0*/  SHFL.BFLY PT, R13, R20, 0x8, 0x1f ;  /* 0x0d001f00140d7f89 */ /* 0x000ea800000e0000 */
[----:B------:R-:W3:Y:S04]  /*0ec0*/  SHFL.BFLY PT, R10, R21, 0x8, 0x1f ;  /* 0x0d001f00150a7f89 */ /* 0x000ee800000e0000 */
[----:B------:R-:W4:Y:S04]  /*0ed0*/  SHFL.BFLY PT, R18, R23, 0x8, 0x1f ;  /* 0x0d001f0017127f89 */ /* 0x000f2800000e0000 */
[----:B------:R-:W5:Y:S04]  /*0ee0*/  SHFL.BFLY PT, R12, R7, 0x8, 0x1f ;  /* 0x0d001f00070c7f89 */ /* 0x000f6800000e0000 */
        /* <DEDUP_REMOVED lines=9> */
[----:B------:R-:W1:Y:S01]  /*0f80*/  SHFL.BFLY PT, R9, R26, 0x4, 0x1f ;  /* 0x0c801f001a097f89 */ /* 0x000e6200000e0000 */
[----:B------:R-:W-:-:S03]  /*0f90*/  FADD R11, R11, R8 ;  /* 0x000000080b0b7221 */ /* 0x000fc60000000000 */
[----:B------:R-:W2:Y:S04]  /*0fa0*/  SHFL.BFLY PT, R15, R22, 0x4, 0x1f ;  /* 0x0c801f00160f7f89 */ /* 0x000ea800000e0000 */
[----:B------:R-:W3:Y:S04]  /*0fb0*/  SHFL.BFLY PT, R19, R16, 0x4, 0x1f ;  /* 0x0c801f0010137f89 */ /* 0x000ee800000e0000 */
[----:B------:R-:W4:Y:S04]  /*0fc0*/  SHFL.BFLY PT, R14, R13, 0x4, 0x1f ;  /* 0x0c801f000d0e7f89 */ /* 0x000f2800000e0000 */
[----:B------:R-:W5:Y:S04]  /*0fd0*/  SHFL.BFLY PT, R21, R10, 0x4, 0x1f ;  /* 0x0c801f000a157f89 */ /* 0x000f6800000e0000 */
[----:B------:R-:W5:Y:S04]  /*0fe0*/  SHFL.BFLY PT, R7, R18, 0x4, 0x1f ;  /* 0x0c801f0012077f89 */ /* 0x000f6800000e0000 */
        /* <DEDUP_REMOVED lines=8> */
[----:B------:R-:W-:Y:S01]  /*1070*/  FADD R7, R18, R7 ;  /* 0x0000000712077221 */ /* 0x000fe20000000000 */
[----:B------:R-:W-:Y:S01]  /*1080*/  FADD R23, R12, R23 ;  /* 0x000000170c177221 */ /* 0x000fe20000000000 */
[----:B------:R-:W0:Y:S01]  /*1090*/  SHFL.BFLY PT, R24, R9, 0x2, 0x1f ;  /* 0x0c401f0009187f89 */ /* 0x000e2200000e0000 */
[----:B------:R-:W-:-:S03]  /*10a0*/  FADD R27, R27, R8 ;  /* 0x000000081b1b7221 */ /* 0x000fc60000000000 */
[----:B------:R-:W1:Y:S04]  /*10b0*/  SHFL.BFLY PT, R13, R20, 0x2, 0x1f ;  /* 0x0c401f00140d7f89 */ /* 0x000e6800000e0000 */
[----:B------:R-:W2:Y:S04]  /*10c0*/  SHFL.BFLY PT, R22, R15, 0x2, 0x1f ;  /* 0x0c401f000f167f89 */ /* 0x000ea800000e0000 */
[----:B------:R-:W3:Y:S04]  /*10d0*/  SHFL.BFLY PT, R16, R19, 0x2, 0x1f ;  /* 0x0c401f0013107f89 */ /* 0x000ee800000e0000 */
[----:B------:R-:W4:Y:S04]  /*10e0*/  SHFL.BFLY PT, R21, R14, 0x2, 0x1f ;  /* 0x0c401f000e157f89 */ /* 0x000f2800000e0000 */
[----:B------:R-:W5:Y:S04]  /*10f0*/  SHFL.BFLY PT, R10, R25, 0x2, 0x1f ;  /* 0x0c401f00190a7f89 */ /* 0x000f6800000e0000 */
        /* <DEDUP_REMOVED lines=31> */
[----:B------:R-:W-:Y:S01]  /*12f0*/  FADD R8, R8, R7 ;  /* 0x0000000708087221 */ /* 0x000fe20000000000 */
[----:B------:R0:W-:Y:S04]  /*1300*/  STS [R3+0x60], R4 ;  /* 0x0000600403007388 */ /* 0x0001e80000000800 */
[----:B------:R1:W-:Y:S04]  /*1310*/  STS [R3+0x80], R6 ;  /* 0x0000800603007388 */ /* 0x0003e80000000800 */
[----:B------:R2:W-:Y:S01]  /*1320*/  STS [R3+0xa0], R26 ;  /* 0x0000a01a03007388 */ /* 0x0005e20000000800 */
[----:B0-----:R-:W0:Y:S03]  /*1330*/  LDC.64 R4, c[0x0][0x210] ;  /* 0x00008400ff047b82 */ /* 0x001e260000000a00 */
[----:B------:R2:W-:Y:S04]  /*1340*/  STS [R3+0xc0], R12 ;  /* 0x0000c00c03007388 */ /* 0x0005e80000000800 */
        /* <DEDUP_REMOVED lines=8> */
[----:B------:R2:W-:Y:S01]  /*13d0*/  STS [R3+0x1e0], R8 ;  /* 0x0001e00803007388 */ /* 0x0005e20000000800 */
[----:B-1----:R-:W-:-:S04]  /*13e0*/  LOP3.LUT R6, R2, 0x7f, RZ, 0xc0, !PT ;  /* 0x0000007f02067812 */ /* 0x002fc800078ec0ff */
[----:B------:R-:W-:Y:S01]  /*13f0*/  LEA R6, R6, UR4, 0x2 ;  /* 0x0000000406067c11 */ /* 0x000fe2000f8e10ff */
[----:B------:R-:W-:Y:S01]  /*1400*/  BAR.SYNC.DEFER_BLOCKING 0x0 ;  /* 0x0000000000007b1d */ /* 0x000fe20000010000 */
[----:B------:R-:W-:Y:S02]  /*1410*/  LOP3.LUT P0, RZ, R2, 0x80, RZ, 0xc0, !PT ;  /* 0x0000008002ff7812 */ /* 0x000fe4000780c0ff */
[----:B------:R-:W-:-:S04]  /*1420*/  LOP3.LUT R17, R17, 0x7f, R0, 0xf8, !PT ;  /* 0x0000007f11117812 */ /* 0x000fc800078ef800 */
[C---:B------:R-:W-:Y:S01]  /*1430*/  ISETP.LT.AND P0, PT, R17.reuse, 0x1800, !P0 ;  /* 0x000018001100780c */ /* 0x040fe20004701270 */
[----:B------:R-:W1:Y:S01]  /*1440*/  LDS R6, [R6] ;  /* 0x0000000006067984 */ /* 0x000e620000000800 */
[----:B0-----:R-:W-:Y:S01]  /*1450*/  IMAD.WIDE R4, R17, 0x4, R4 ;  /* 0x0000000411047825 */ /* 0x001fe200078e0204 */
[----:B------:R-:W-:Y:S10]  /*1460*/  BAR.SYNC.DEFER_BLOCKING 0x0 ;  /* 0x0000000000007b1d */ /* 0x000ff40000010000 */
[----:B--2---:R-:W-:Y:S05]  /*1470*/  @!P0 EXIT ;  /* 0x000000000000894d */ /* 0x004fea0003800000 */
[----:B-1----:R-:W-:-:S05]  /*1480*/  FMUL R3, R6, 0.039999999105930328369 ;  /* 0x3d23d70a06037820 */ /* 0x002fca0000400000 */
[----:B------:R-:W-:Y:S01]  /*1490*/  STG.E desc[UR6][R4.64], R3 ;  /* 0x0000000304007986 */ /* 0x000fe2000c101906 */
[----:B------:R-:W-:Y:S05]  /*14a0*/  EXIT ;  /* 0x000000000000794d */ /* 0x000fea0003800000 */
.L_x_0:
[----:B------:R-:W-:-:S00]  /*14b0*/  BRA `(.L_x_0) ;  /* 0xfffffffc00fc7947 */ /* 0x000fc0000383ffff */
[----:B------:R-:W-:-:S00]  /*14c0*/  NOP ;  /* 0x0000000000007918 */ /* 0x000fc00000000000 */
        /* <DEDUP_REMOVED lines=11> */
.L_x_1:


//--------------------- .nv.shared.triton_per_fused_mean_25 --------------------------
	.section	.nv.shared.triton_per_fused_mean_25,"aw",@nobits
	.sectionflags	@""
	.align	16
	.zero		1024


//--------------------- .nv.constant0.triton_per_fused_mean_25 --------------------------
	.section	.nv.constant0.triton_per_fused_mean_25,"a",@progbits
	.sectionflags	@""
	.align	4
.nv.constant0.triton_per_fused_mean_25:
	.zero		552
